//
// Generated by NVIDIA NVVM Compiler
//
// Compiler Build ID: CL-36424714
// Cuda compilation tools, release 13.0, V13.0.88
// Based on NVVM 20.0.0
//

.version 9.0
.target sm_100
.address_size 64

	// .globl	_Z18squaredErrorKernelPfS_S_i

.visible .entry _Z18squaredErrorKernelPfS_S_i(
	.param .u64 .ptr .align 1 _Z18squaredErrorKernelPfS_S_i_param_0,
	.param .u64 .ptr .align 1 _Z18squaredErrorKernelPfS_S_i_param_1,
	.param .u64 .ptr .align 1 _Z18squaredErrorKernelPfS_S_i_param_2,
	.param .u32 _Z18squaredErrorKernelPfS_S_i_param_3
)
{
	.reg .pred 	%p<2>;
	.reg .b32 	%r<6>;
	.reg .b32 	%f<5>;
	.reg .b64 	%rd<11>;

	ld.param.u64 	%rd1, [_Z18squaredErrorKernelPfS_S_i_param_0];
	ld.param.u64 	%rd2, [_Z18squaredErrorKernelPfS_S_i_param_1];
	ld.param.u64 	%rd3, [_Z18squaredErrorKernelPfS_S_i_param_2];
	ld.param.u32 	%r2, [_Z18squaredErrorKernelPfS_S_i_param_3];
	mov.u32 	%r3, %ctaid.x;
	mov.u32 	%r4, %ntid.x;
	mov.u32 	%r5, %tid.x;
	mad.lo.s32 	%r1, %r3, %r4, %r5;
	setp.ge.s32 	%p1, %r1, %r2;
	@%p1 bra 	$L__BB0_2;
	cvta.to.global.u64 	%rd4, %rd1;
	cvta.to.global.u64 	%rd5, %rd2;
	cvta.to.global.u64 	%rd6, %rd3;
	mul.wide.s32 	%rd7, %r1, 4;
	add.s64 	%rd8, %rd4, %rd7;
	ld.global.f32 	%f1, [%rd8];
	add.s64 	%rd9, %rd5, %rd7;
	ld.global.f32 	%f2, [%rd9];
	sub.f32 	%f3, %f1, %f2;
	mul.f32 	%f4, %f3, %f3;
	add.s64 	%rd10, %rd6, %rd7;
	st.global.f32 	[%rd10], %f4;
$L__BB0_2:
	ret;

}
	// .globl	_Z19absoluteErrorKernelPfS_S_i
.visible .entry _Z19absoluteErrorKernelPfS_S_i(
	.param .u64 .ptr .align 1 _Z19absoluteErrorKernelPfS_S_i_param_0,
	.param .u64 .ptr .align 1 _Z19absoluteErrorKernelPfS_S_i_param_1,
	.param .u64 .ptr .align 1 _Z19absoluteErrorKernelPfS_S_i_param_2,
	.param .u32 _Z19absoluteErrorKernelPfS_S_i_param_3
)
{
	.reg .pred 	%p<2>;
	.reg .b32 	%r<6>;
	.reg .b32 	%f<5>;
	.reg .b64 	%rd<11>;

	ld.param.u64 	%rd1, [_Z19absoluteErrorKernelPfS_S_i_param_0];
	ld.param.u64 	%rd2, [_Z19absoluteErrorKernelPfS_S_i_param_1];
	ld.param.u64 	%rd3, [_Z19absoluteErrorKernelPfS_S_i_param_2];
	ld.param.u32 	%r2, [_Z19absoluteErrorKernelPfS_S_i_param_3];
	mov.u32 	%r3, %ctaid.x;
	mov.u32 	%r4, %ntid.x;
	mov.u32 	%r5, %tid.x;
	mad.lo.s32 	%r1, %r3, %r4, %r5;
	setp.ge.s32 	%p1, %r1, %r2;
	@%p1 bra 	$L__BB1_2;
	cvta.to.global.u64 	%rd4, %rd1;
	cvta.to.global.u64 	%rd5, %rd2;
	cvta.to.global.u64 	%rd6, %rd3;
	mul.wide.s32 	%rd7, %r1, 4;
	add.s64 	%rd8, %rd4, %rd7;
	ld.global.f32 	%f1, [%rd8];
	add.s64 	%rd9, %rd5, %rd7;
	ld.global.f32 	%f2, [%rd9];
	sub.f32 	%f3, %f1, %f2;
	abs.f32 	%f4, %f3;
	add.s64 	%rd10, %rd6, %rd7;
	st.global.f32 	[%rd10], %f4;
$L__BB1_2:
	ret;

}
	// .globl	_Z24binaryCrossEntropyKernelPfS_S_i
.visible .entry _Z24binaryCrossEntropyKernelPfS_S_i(
	.param .u64 .ptr .align 1 _Z24binaryCrossEntropyKernelPfS_S_i_param_0,
	.param .u64 .ptr .align 1 _Z24binaryCrossEntropyKernelPfS_S_i_param_1,
	.param .u64 .ptr .align 1 _Z24binaryCrossEntropyKernelPfS_S_i_param_2,
	.param .u32 _Z24binaryCrossEntropyKernelPfS_S_i_param_3
)
{
	.reg .pred 	%p<8>;
	.reg .b32 	%r<14>;
	.reg .b32 	%f<52>;
	.reg .b64 	%rd<11>;

	ld.param.u64 	%rd1, [_Z24binaryCrossEntropyKernelPfS_S_i_param_0];
	ld.param.u64 	%rd2, [_Z24binaryCrossEntropyKernelPfS_S_i_param_1];
	ld.param.u64 	%rd3, [_Z24binaryCrossEntropyKernelPfS_S_i_param_2];
	ld.param.u32 	%r2, [_Z24binaryCrossEntropyKernelPfS_S_i_param_3];
	mov.u32 	%r3, %ctaid.x;
	mov.u32 	%r4, %ntid.x;
	mov.u32 	%r5, %tid.x;
	mad.lo.s32 	%r1, %r3, %r4, %r5;
	setp.ge.s32 	%p1, %r1, %r2;
	@%p1 bra 	$L__BB2_2;
	cvta.to.global.u64 	%rd4, %rd1;
	cvta.to.global.u64 	%rd5, %rd2;
	cvta.to.global.u64 	%rd6, %rd3;
	mul.wide.s32 	%rd7, %r1, 4;
	add.s64 	%rd8, %rd4, %rd7;
	ld.global.f32 	%f1, [%rd8];
	neg.f32 	%f2, %f1;
	add.s64 	%rd9, %rd5, %rd7;
	ld.global.f32 	%f3, [%rd9];
	setp.lt.f32 	%p2, %f3, 0f00800000;
	mul.f32 	%f4, %f3, 0f4B000000;
	selp.f32 	%f5, %f4, %f3, %p2;
	selp.f32 	%f6, 0fC1B80000, 0f00000000, %p2;
	mov.b32 	%r6, %f5;
	add.s32 	%r7, %r6, -1059760811;
	and.b32  	%r8, %r7, -8388608;
	sub.s32 	%r9, %r6, %r8;
	mov.b32 	%f7, %r9;
	cvt.rn.f32.s32 	%f8, %r8;
	fma.rn.f32 	%f9, %f8, 0f34000000, %f6;
	add.f32 	%f10, %f7, 0fBF800000;
	fma.rn.f32 	%f11, %f10, 0fBE055027, 0f3E1039F6;
	fma.rn.f32 	%f12, %f11, %f10, 0fBDF8CDCC;
	fma.rn.f32 	%f13, %f12, %f10, 0f3E0F2955;
	fma.rn.f32 	%f14, %f13, %f10, 0fBE2AD8B9;
	fma.rn.f32 	%f15, %f14, %f10, 0f3E4CED0B;
	fma.rn.f32 	%f16, %f15, %f10, 0fBE7FFF22;
	fma.rn.f32 	%f17, %f16, %f10, 0f3EAAAA78;
	fma.rn.f32 	%f18, %f17, %f10, 0fBF000000;
	mul.f32 	%f19, %f10, %f18;
	fma.rn.f32 	%f20, %f19, %f10, %f10;
	fma.rn.f32 	%f21, %f9, 0f3F317218, %f20;
	setp.gt.u32 	%p3, %r6, 2139095039;
	fma.rn.f32 	%f22, %f5, 0f7F800000, 0f7F800000;
	selp.f32 	%f23, %f22, %f21, %p3;
	setp.eq.f32 	%p4, %f5, 0f00000000;
	selp.f32 	%f24, 0fFF800000, %f23, %p4;
	mul.f32 	%f25, %f24, %f2;
	mov.f32 	%f26, 0f3F800000;
	sub.f32 	%f27, %f26, %f1;
	sub.f32 	%f28, %f26, %f3;
	setp.lt.f32 	%p5, %f28, 0f00800000;
	mul.f32 	%f29, %f28, 0f4B000000;
	selp.f32 	%f30, %f29, %f28, %p5;
	selp.f32 	%f31, 0fC1B80000, 0f00000000, %p5;
	mov.b32 	%r10, %f30;
	add.s32 	%r11, %r10, -1059760811;
	and.b32  	%r12, %r11, -8388608;
	sub.s32 	%r13, %r10, %r12;
	mov.b32 	%f32, %r13;
	cvt.rn.f32.s32 	%f33, %r12;
	fma.rn.f32 	%f34, %f33, 0f34000000, %f31;
	add.f32 	%f35, %f32, 0fBF800000;
	fma.rn.f32 	%f36, %f35, 0fBE055027, 0f3E1039F6;
	fma.rn.f32 	%f37, %f36, %f35, 0fBDF8CDCC;
	fma.rn.f32 	%f38, %f37, %f35, 0f3E0F2955;
	fma.rn.f32 	%f39, %f38, %f35, 0fBE2AD8B9;
	fma.rn.f32 	%f40, %f39, %f35, 0f3E4CED0B;
	fma.rn.f32 	%f41, %f40, %f35, 0fBE7FFF22;
	fma.rn.f32 	%f42, %f41, %f35, 0f3EAAAA78;
	fma.rn.f32 	%f43, %f42, %f35, 0fBF000000;
	mul.f32 	%f44, %f35, %f43;
	fma.rn.f32 	%f45, %f44, %f35, %f35;
	fma.rn.f32 	%f46, %f34, 0f3F317218, %f45;
	setp.gt.u32 	%p6, %r10, 2139095039;
	fma.rn.f32 	%f47, %f30, 0f7F800000, 0f7F800000;
	selp.f32 	%f48, %f47, %f46, %p6;
	setp.eq.f32 	%p7, %f30, 0f00000000;
	selp.f32 	%f49, 0fFF800000, %f48, %p7;
	mul.f32 	%f50, %f27, %f49;
	sub.f32 	%f51, %f25, %f50;
	add.s64 	%rd10, %rd6, %rd7;
	st.global.f32 	[%rd10], %f51;
$L__BB2_2:
	ret;

}


// ===== COMPILED SASS (sm_100) =====

	.target	sm_100

	.elftype	@"ET_EXEC"


//--------------------- .note.nv.tkinfo           --------------------------
	.section	.note.nv.tkinfo,"",@"SHT_NOTE"
	.sectionflags	@"SHF_NOTE_NV_TKINFO"
	.tkinfo
        /*0018*/ 	.word	0x00000002
        /*0030*/ 	.string	""
        /*0030*/ 	.string	"ptxas"
        /*0030*/ 	.string	"Cuda compilation tools, release 13.0, V13.0.88"
        /*0030*/ 	.string	"Build cuda_13.0.r13.0/compiler.36424714_0"
        /*0030*/ 	.string	"-arch sm_100 -m 64 "



//--------------------- .note.nv.cuinfo           --------------------------
	.section	.note.nv.cuinfo,"",@"SHT_NOTE"
	.sectionflags	@"SHF_NOTE_NV_CUINFO"
        /*0018*/ 	.short	0x0002
        /*001a*/ 	.short	0x0064
        /*001c*/ 	.short	0x0082
	.zero		2


//--------------------- .nv.info                  --------------------------
	.section	.nv.info,"",@"SHT_CUDA_INFO"
	.align	4


	//----- nvinfo : EIATTR_REGCOUNT
	.align		4
        /*0000*/ 	.byte	0x04, 0x2f
        /*0002*/ 	.short	(.L_1 - .L_0)
	.align		4
.L_0:
        /*0004*/ 	.word	index@(_Z18squaredErrorKernelPfS_S_i)
        /*0008*/ 	.word	0x0000000c


	//----- nvinfo : EIATTR_FRAME_SIZE
	.align		4
.L_1:
        /*000c*/ 	.byte	0x04, 0x11
        /*000e*/ 	.short	(.L_3 - .L_2)
	.align		4
.L_2:
        /*0010*/ 	.word	index@(_Z18squaredErrorKernelPfS_S_i)
        /*0014*/ 	.word	0x00000000


	//----- nvinfo : EIATTR_REGCOUNT
	.align		4
.L_3:
        /*0018*/ 	.byte	0x04, 0x2f
        /*001a*/ 	.short	(.L_5 - .L_4)
	.align		4
.L_4:
        /*001c*/ 	.word	index@(_Z19absoluteErrorKernelPfS_S_i)
        /*0020*/ 	.word	0x0000000c


	//----- nvinfo : EIATTR_FRAME_SIZE
	.align		4
.L_5:
        /*0024*/ 	.byte	0x04, 0x11
        /*0026*/ 	.short	(.L_7 - .L_6)
	.align		4
.L_6:
        /*0028*/ 	.word	index@(_Z19absoluteErrorKernelPfS_S_i)
        /*002c*/ 	.word	0x00000000


	//----- nvinfo : EIATTR_REGCOUNT
	.align		4
.L_7:
        /*0030*/ 	.byte	0x04, 0x2f
        /*0032*/ 	.short	(.L_9 - .L_8)
	.align		4
.L_8:
        /*0034*/ 	.word	index@(_Z24binaryCrossEntropyKernelPfS_S_i)
        /*0038*/ 	.word	0x00000011


	//----- nvinfo : EIATTR_FRAME_SIZE
	.align		4
.L_9:
        /*003c*/ 	.byte	0x04, 0x11
        /*003e*/ 	.short	(.L_11 - .L_10)
	.align		4
.L_10:
        /*0040*/ 	.word	index@(_Z24binaryCrossEntropyKernelPfS_S_i)
        /*0044*/ 	.word	0x00000000


	//----- nvinfo : EIATTR_MIN_STACK_SIZE
	.align		4
.L_11:
        /*0048*/ 	.byte	0x04, 0x12
        /*004a*/ 	.short	(.L_13 - .L_12)
	.align		4
.L_12:
        /*004c*/ 	.word	index@(_Z24binaryCrossEntropyKernelPfS_S_i)
        /*0050*/ 	.word	0x00000000


	//----- nvinfo : EIATTR_MIN_STACK_SIZE
	.align		4
.L_13:
        /*0054*/ 	.byte	0x04, 0x12
        /*0056*/ 	.short	(.L_15 - .L_14)
	.align		4
.L_14:
        /*0058*/ 	.word	index@(_Z19absoluteErrorKernelPfS_S_i)
        /*005c*/ 	.word	0x00000000


	//----- nvinfo : EIATTR_MIN_STACK_SIZE
	.align		4
.L_15:
        /*0060*/ 	.byte	0x04, 0x12
        /*0062*/ 	.short	(.L_17 - .L_16)
	.align		4
.L_16:
        /*0064*/ 	.word	index@(_Z18squaredErrorKernelPfS_S_i)
        /*0068*/ 	.word	0x00000000
.L_17:


//--------------------- .nv.compat                --------------------------
	.section	.nv.compat,"",@"SHT_CUDA_COMPAT_INFO"
	.align	4
        /*0000*/ 	.byte	0x02, 0x09, 0x00, 0x00, 0x02, 0x02, 0x01, 0x00, 0x02, 0x05, 0x05, 0x00, 0x03, 0x07, 0x01, 0x01
        /*0010*/ 	.byte	0x02, 0x03, 0x00, 0x00, 0x02, 0x06, 0x01, 0x00, 0x04, 0x0b, 0x08, 0x00, 0x01, 0x00, 0x00, 0x00
        /*0020*/ 	.byte	0x00, 0x00, 0x00, 0x00


//--------------------- .nv.info._Z24binaryCrossEntropyKernelPfS_S_i --------------------------
	.section	.nv.info._Z24binaryCrossEntropyKernelPfS_S_i,"",@"SHT_CUDA_INFO"
	.sectionflags	@""
	.align	4


	//----- nvinfo : EIATTR_CUDA_API_VERSION
	.align		4
        /*0000*/ 	.byte	0x04, 0x37
        /*0002*/ 	.short	(.L_19 - .L_18)
.L_18:
        /*0004*/ 	.word	0x00000082


	//----- nvinfo : EIATTR_KPARAM_INFO
	.align		4
.L_19:
        /*0008*/ 	.byte	0x04, 0x17
        /*000a*/ 	.short	(.L_21 - .L_20)
.L_20:
        /*000c*/ 	.word	0x00000000
        /*0010*/ 	.short	0x0003
        /*0012*/ 	.short	0x0018
        /*0014*/ 	.byte	0x00, 0xf0, 0x11, 0x00


	//----- nvinfo : EIATTR_KPARAM_INFO
	.align		4
.L_21:
        /*0018*/ 	.byte	0x04, 0x17
        /*001a*/ 	.short	(.L_23 - .L_22)
.L_22:
        /*001c*/ 	.word	0x00000000
        /*0020*/ 	.short	0x0002
        /*0022*/ 	.short	0x0010
        /*0024*/ 	.byte	0x00, 0xf5, 0x21, 0x00


	//----- nvinfo : EIATTR_KPARAM_INFO
	.align		4
.L_23:
        /*0028*/ 	.byte	0x04, 0x17
        /*002a*/ 	.short	(.L_25 - .L_24)
.L_24:
        /*002c*/ 	.word	0x00000000
        /*0030*/ 	.short	0x0001
        /*0032*/ 	.short	0x0008
        /*0034*/ 	.byte	0x00, 0xf5, 0x21, 0x00


	//----- nvinfo : EIATTR_KPARAM_INFO
	.align		4
.L_25:
        /*0038*/ 	.byte	0x04, 0x17
        /*003a*/ 	.short	(.L_27 - .L_26)
.L_26:
        /*003c*/ 	.word	0x00000000
        /*0040*/ 	.short	0x0000
        /*0042*/ 	.short	0x0000
        /*0044*/ 	.byte	0x00, 0xf5, 0x21, 0x00


	//----- nvinfo : EIATTR_SPARSE_MMA_MASK
	.align		4
.L_27:
        /*0048*/ 	.byte	0x03, 0x50
        /*004a*/ 	.short	0x0000


	//----- nvinfo : EIATTR_MAXREG_COUNT
	.align		4
        /*004c*/ 	.byte	0x03, 0x1b
        /*004e*/ 	.short	0x00ff


	//----- nvinfo : EIATTR_MERCURY_ISA_VERSION
	.align		4
        /*0050*/ 	.byte	0x03, 0x5f
        /*0052*/ 	.short	0x0101


	//----- nvinfo : EIATTR_VRC_CTA_INIT_COUNT
	.align		4
        /*0054*/ 	.byte	0x02, 0x4a
	.zero		1
	.zero		1


	//----- nvinfo : EIATTR_EXIT_INSTR_OFFSETS
	.align		4
        /*0058*/ 	.byte	0x04, 0x1c
        /*005a*/ 	.short	(.L_29 - .L_28)


	//   ....[0]....
.L_28:
        /*005c*/ 	.word	0x00000070


	//   ....[1]....
        /*0060*/ 	.word	0x00000490


	//----- nvinfo : EIATTR_CBANK_PARAM_SIZE
	.align		4
.L_29:
        /*0064*/ 	.byte	0x03, 0x19
        /*0066*/ 	.short	0x001c


	//----- nvinfo : EIATTR_PARAM_CBANK
	.align		4
        /*0068*/ 	.byte	0x04, 0x0a
        /*006a*/ 	.short	(.L_31 - .L_30)
	.align		4
.L_30:
        /*006c*/ 	.word	index@(.nv.constant0._Z24binaryCrossEntropyKernelPfS_S_i)
        /*0070*/ 	.short	0x0380
        /*0072*/ 	.short	0x001c


	//----- nvinfo : EIATTR_SW_WAR
	.align		4
.L_31:
        /*0074*/ 	.byte	0x04, 0x36
        /*0076*/ 	.short	(.L_33 - .L_32)
.L_32:
        /*0078*/ 	.word	0x00000008
.L_33:


//--------------------- .nv.info._Z19absoluteErrorKernelPfS_S_i --------------------------
	.section	.nv.info._Z19absoluteErrorKernelPfS_S_i,"",@"SHT_CUDA_INFO"
	.sectionflags	@""
	.align	4


	//----- nvinfo : EIATTR_CUDA_API_VERSION
	.align		4
        /*0000*/ 	.byte	0x04, 0x37
        /*0002*/ 	.short	(.L_35 - .L_34)
.L_34:
        /*0004*/ 	.word	0x00000082


	//----- nvinfo : EIATTR_KPARAM_INFO
	.align		4
.L_35:
        /*0008*/ 	.byte	0x04, 0x17
        /*000a*/ 	.short	(.L_37 - .L_36)
.L_36:
        /*000c*/ 	.word	0x00000000
        /*0010*/ 	.short	0x0003
        /*0012*/ 	.short	0x0018
        /*0014*/ 	.byte	0x00, 0xf0, 0x11, 0x00


	//----- nvinfo : EIATTR_KPARAM_INFO
	.align		4
.L_37:
        /*0018*/ 	.byte	0x04, 0x17
        /*001a*/ 	.short	(.L_39 - .L_38)
.L_38:
        /*001c*/ 	.word	0x00000000
        /*0020*/ 	.short	0x0002
        /*0022*/ 	.short	0x0010
        /*0024*/ 	.byte	0x00, 0xf5, 0x21, 0x00


	//----- nvinfo : EIATTR_KPARAM_INFO
	.align		4
.L_39:
        /*0028*/ 	.byte	0x04, 0x17
        /*002a*/ 	.short	(.L_41 - .L_40)
.L_40:
        /*002c*/ 	.word	0x00000000
        /*0030*/ 	.short	0x0001
        /*0032*/ 	.short	0x0008
        /*0034*/ 	.byte	0x00, 0xf5, 0x21, 0x00


	//----- nvinfo : EIATTR_KPARAM_INFO
	.align		4
.L_41:
        /*0038*/ 	.byte	0x04, 0x17
        /*003a*/ 	.short	(.L_43 - .L_42)
.L_42:
        /*003c*/ 	.word	0x00000000
        /*0040*/ 	.short	0x0000
        /*0042*/ 	.short	0x0000
        /*0044*/ 	.byte	0x00, 0xf5, 0x21, 0x00


	//----- nvinfo : EIATTR_SPARSE_MMA_MASK
	.align		4
.L_43:
        /*0048*/ 	.byte	0x03, 0x50
        /*004a*/ 	.short	0x0000


	//----- nvinfo : EIATTR_MAXREG_COUNT
	.align		4
        /*004c*/ 	.byte	0x03, 0x1b
        /*004e*/ 	.short	0x00ff


	//----- nvinfo : EIATTR_MERCURY_ISA_VERSION
	.align		4
        /*0050*/ 	.byte	0x03, 0x5f
        /*0052*/ 	.short	0x0101


	//----- nvinfo : EIATTR_VRC_CTA_INIT_COUNT
	.align		4
        /*0054*/ 	.byte	0x02, 0x4a
	.zero		1
	.zero		1


	//----- nvinfo : EIATTR_EXIT_INSTR_OFFSETS
	.align		4
        /*0058*/ 	.byte	0x04, 0x1c
        /*005a*/ 	.short	(.L_45 - .L_44)


	//   ....[0]....
.L_44:
        /*005c*/ 	.word	0x00000070


	//   ....[1]....
        /*0060*/ 	.word	0x00000140


	//----- nvinfo : EIATTR_CBANK_PARAM_SIZE
	.align		4
.L_45:
        /*0064*/ 	.byte	0x03, 0x19
        /*0066*/ 	.short	0x001c


	//----- nvinfo : EIATTR_PARAM_CBANK
	.align		4
        /*0068*/ 	.byte	0x04, 0x0a
        /*006a*/ 	.short	(.L_47 - .L_46)
	.align		4
.L_46:
        /*006c*/ 	.word	index@(.nv.constant0._Z19absoluteErrorKernelPfS_S_i)
        /*0070*/ 	.short	0x0380
        /*0072*/ 	.short	0x001c


	//----- nvinfo : EIATTR_SW_WAR
	.align		4
.L_47:
        /*0074*/ 	.byte	0x04, 0x36
        /*0076*/ 	.short	(.L_49 - .L_48)
.L_48:
        /*0078*/ 	.word	0x00000008
.L_49:


//--------------------- .nv.info._Z18squaredErrorKernelPfS_S_i --------------------------
	.section	.nv.info._Z18squaredErrorKernelPfS_S_i,"",@"SHT_CUDA_INFO"
	.sectionflags	@""
	.align	4


	//----- nvinfo : EIATTR_CUDA_API_VERSION
	.align		4
        /*0000*/ 	.byte	0x04, 0x37
        /*0002*/ 	.short	(.L_51 - .L_50)
.L_50:
        /*0004*/ 	.word	0x00000082


	//----- nvinfo : EIATTR_KPARAM_INFO
	.align		4
.L_51:
        /*0008*/ 	.byte	0x04, 0x17
        /*000a*/ 	.short	(.L_53 - .L_52)
.L_52:
        /*000c*/ 	.word	0x00000000
        /*0010*/ 	.short	0x0003
        /*0012*/ 	.short	0x0018
        /*0014*/ 	.byte	0x00, 0xf0, 0x11, 0x00


	//----- nvinfo : EIATTR_KPARAM_INFO
	.align		4
.L_53:
        /*0018*/ 	.byte	0x04, 0x17
        /*001a*/ 	.short	(.L_55 - .L_54)
.L_54:
        /*001c*/ 	.word	0x00000000
        /*0020*/ 	.short	0x0002
        /*0022*/ 	.short	0x0010
        /*0024*/ 	.byte	0x00, 0xf5, 0x21, 0x00


	//----- nvinfo : EIATTR_KPARAM_INFO
	.align		4
.L_55:
        /*0028*/ 	.byte	0x04, 0x17
        /*002a*/ 	.short	(.L_57 - .L_56)
.L_56:
        /*002c*/ 	.word	0x00000000
        /*0030*/ 	.short	0x0001
        /*0032*/ 	.short	0x0008
        /*0034*/ 	.byte	0x00, 0xf5, 0x21, 0x00


	//----- nvinfo : EIATTR_KPARAM_INFO
	.align		4
.L_57:
        /*0038*/ 	.byte	0x04, 0x17
        /*003a*/ 	.short	(.L_59 - .L_58)
.L_58:
        /*003c*/ 	.word	0x00000000
        /*0040*/ 	.short	0x0000
        /*0042*/ 	.short	0x0000
        /*0044*/ 	.byte	0x00, 0xf5, 0x21, 0x00


	//----- nvinfo : EIATTR_SPARSE_MMA_MASK
	.align		4
.L_59:
        /*0048*/ 	.byte	0x03, 0x50
        /*004a*/ 	.short	0x0000


	//----- nvinfo : EIATTR_MAXREG_COUNT
	.align		4
        /*004c*/ 	.byte	0x03, 0x1b
        /*004e*/ 	.short	0x00ff


	//----- nvinfo : EIATTR_MERCURY_ISA_VERSION
	.align		4
        /*0050*/ 	.byte	0x03, 0x5f
        /*0052*/ 	.short	0x0101


	//----- nvinfo : EIATTR_VRC_CTA_INIT_COUNT
	.align		4
        /*0054*/ 	.byte	0x02, 0x4a
	.zero		1
	.zero		1


	//----- nvinfo : EIATTR_EXIT_INSTR_OFFSETS
	.align		4
        /*0058*/ 	.byte	0x04, 0x1c
        /*005a*/ 	.short	(.L_61 - .L_60)


	//   ....[0]....
.L_60:
        /*005c*/ 	.word	0x00000070


	//   ....[1]....
        /*0060*/ 	.word	0x00000140


	//----- nvinfo : EIATTR_CBANK_PARAM_SIZE
	.align		4
.L_61:
        /*0064*/ 	.byte	0x03, 0x19
        /*0066*/ 	.short	0x001c


	//----- nvinfo : EIATTR_PARAM_CBANK
	.align		4
        /*0068*/ 	.byte	0x04, 0x0a
        /*006a*/ 	.short	(.L_63 - .L_62)
	.align		4
.L_62:
        /*006c*/ 	.word	index@(.nv.constant0._Z18squaredErrorKernelPfS_S_i)
        /*0070*/ 	.short	0x0380
        /*0072*/ 	.short	0x001c


	//----- nvinfo : EIATTR_SW_WAR
	.align		4
.L_63:
        /*0074*/ 	.byte	0x04, 0x36
        /*0076*/ 	.short	(.L_65 - .L_64)
.L_64:
        /*0078*/ 	.word	0x00000008
.L_65:


//--------------------- .nv.callgraph             --------------------------
	.section	.nv.callgraph,"",@"SHT_CUDA_CALLGRAPH"
	.align	4
	.sectionentsize	8
	.align		4
        /*0000*/ 	.word	0x00000000
	.align		4
        /*0004*/ 	.word	0xffffffff
	.align		4
        /*0008*/ 	.word	0x00000000
	.align		4
        /*000c*/ 	.word	0xfffffffe
	.align		4
        /*0010*/ 	.word	0x00000000
	.align		4
        /*0014*/ 	.word	0xfffffffd
	.align		4
        /*0018*/ 	.word	0x00000000
	.align		4
        /*001c*/ 	.word	0xfffffffc


//--------------------- .text._Z24binaryCrossEntropyKernelPfS_S_i --------------------------
	.section	.text._Z24binaryCrossEntropyKernelPfS_S_i,"ax",@progbits
	.align	128
        .global         _Z24binaryCrossEntropyKernelPfS_S_i
        .type           _Z24binaryCrossEntropyKernelPfS_S_i,@function
        .size           _Z24binaryCrossEntropyKernelPfS_S_i,(.L_x_3 - _Z24binaryCrossEntropyKernelPfS_S_i)
        .other          _Z24binaryCrossEntropyKernelPfS_S_i,@"STO_CUDA_ENTRY STV_DEFAULT"
_Z24binaryCrossEntropyKernelPfS_S_i:
.text._Z24binaryCrossEntropyKernelPfS_S_i:
[----:B------:R-:W-:Y:S01]  /*0000*/  LDC R1, c[0x0][0x37c] ;  /* 0x0000df00ff017b82 */ /* 0x000fe20000000800 */
[----:B------:R-:W0:Y:S07]  /*0010*/  S2R R3, SR_TID.X ;  /* 0x0000000000037919 */ /* 0x000e2e0000002100 */
[----:B------:R-:W0:Y:S01]  /*0020*/  S2UR UR4, SR_CTAID.X ;  /* 0x00000000000479c3 */ /* 0x000e220000002500 */
[----:B------:R-:W1:Y:S07]  /*0030*/  LDCU UR5, c[0x0][0x398] ;  /* 0x00007300ff0577ac */ /* 0x000e6e0008000800 */
[----:B------:R-:W0:Y:S02]  /*0040*/  LDC R0, c[0x0][0x360] ;  /* 0x0000d800ff007b82 */ /* 0x000e240000000800 */
[----:B0-----:R-:W-:-:S05]  /*0050*/  IMAD R0, R0, UR4, R3 ;  /* 0x0000000400007c24 */ /* 0x001fca000f8e0203 */
[----:B-1----:R-:W-:-:S13]  /*0060*/  ISETP.GE.AND P0, PT, R0, UR5, PT ;  /* 0x0000000500007c0c */ /* 0x002fda000bf06270 */
[----:B------:R-:W-:Y:S05]  /*0070*/  @P0 EXIT ;  /* 0x000000000000094d */ /* 0x000fea0003800000 */
[----:B------:R-:W0:Y:S01]  /*0080*/  LDC.64 R2, c[0x0][0x388] ;  /* 0x0000e200ff027b82 */ /* 0x000e220000000a00 */
[----:B------:R-:W1:Y:S07]  /*0090*/  LDCU.64 UR4, c[0x0][0x358] ;  /* 0x00006b00ff0477ac */ /* 0x000e6e0008000a00 */
[----:B------:R-:W2:Y:S01]  /*00a0*/  LDC.64 R8, c[0x0][0x380] ;  /* 0x0000e000ff087b82 */ /* 0x000ea20000000a00 */
[----:B0-----:R-:W-:-:S06]  /*00b0*/  IMAD.WIDE R2, R0, 0x4, R2 ;  /* 0x0000000400027825 */ /* 0x001fcc00078e0202 */
[----:B-1----:R-:W3:Y:S01]  /*00c0*/  LDG.E R2, desc[UR4][R2.64] ;  /* 0x0000000402027981 */ /* 0x002ee2000c1e1900 */
[----:B--2---:R-:W-:-:S05]  /*00d0*/  IMAD.WIDE R8, R0, 0x4, R8 ;  /* 0x0000000400087825 */ /* 0x004fca00078e0208 */
[----:B------:R0:W2:Y:S02]  /*00e0*/  LDG.E R4, desc[UR4][R8.64] ;  /* 0x0000000408047981 */ /* 0x0000a4000c1e1900 */
[----:B0-----:R-:W-:Y:S02]  /*00f0*/  HFMA2 R9, -RZ, RZ, 1.5048828125, 33.21875 ;  /* 0x3e055027ff097431 */ /* 0x001fe400000001ff */
[C---:B---3--:R-:W-:Y:S01]  /*0100*/  FADD R5, -R2.reuse, 1 ;  /* 0x3f80000002057421 */ /* 0x048fe20000000100 */
[C---:B------:R-:W-:Y:S01]  /*0110*/  FMUL R7, R2.reuse, 8388608 ;  /* 0x4b00000002077820 */ /* 0x040fe20000400000 */
[----:B------:R-:W-:-:S03]  /*0120*/  FSETP.GEU.AND P0, PT, R2, 1.175494350822287508e-38, PT ;  /* 0x008000000200780b */ /* 0x000fc60003f0e000 */
[----:B------:R-:W-:Y:S02]  /*0130*/  FSETP.GEU.AND P1, PT, R5, 1.175494350822287508e-38, PT ;  /* 0x008000000500780b */ /* 0x000fe40003f2e000 */
[----:B------:R-:W-:-:S04]  /*0140*/  FSEL R6, R7, R2, !P0 ;  /* 0x0000000207067208 */ /* 0x000fc80004000000 */
[----:B------:R-:W-:-:S04]  /*0150*/  IADD3 R3, PT, PT, R6, -0x3f2aaaab, RZ ;  /* 0xc0d5555506037810 */ /* 0x000fc80007ffe0ff */
[----:B------:R-:W-:-:S03]  /*0160*/  LOP3.LUT R3, R3, 0xff800000, RZ, 0xc0, !PT ;  /* 0xff80000003037812 */ /* 0x000fc600078ec0ff */
[----:B------:R-:W-:Y:S01]  /*0170*/  @!P1 FMUL R5, R5, 8388608 ;  /* 0x4b00000005059820 */ /* 0x000fe20000400000 */
[----:B------:R-:W-:-:S04]  /*0180*/  IADD3 R8, PT, PT, R6, -R3, RZ ;  /* 0x8000000306087210 */ /* 0x000fc80007ffe0ff */
[C---:B------:R-:W-:Y:S01]  /*0190*/  IADD3 R7, PT, PT, R5.reuse, -0x3f2aaaab, RZ ;  /* 0xc0d5555505077810 */ /* 0x040fe20007ffe0ff */
[----:B------:R-:W-:Y:S01]  /*01a0*/  FADD R8, R8, -1 ;  /* 0xbf80000008087421 */ /* 0x000fe20000000000 */
[----:B------:R-:W-:Y:S02]  /*01b0*/  FSETP.NEU.AND P2, PT, R5, RZ, PT ;  /* 0x000000ff0500720b */ /* 0x000fe40003f4d000 */
[----:B------:R-:W-:-:S04]  /*01c0*/  LOP3.LUT R10, R7, 0xff800000, RZ, 0xc0, !PT ;  /* 0xff800000070a7812 */ /* 0x000fc800078ec0ff */
[-C--:B------:R-:W-:Y:S02]  /*01d0*/  IADD3 R7, PT, PT, R5, -R10.reuse, RZ ;  /* 0x8000000a05077210 */ /* 0x080fe40007ffe0ff */
[----:B------:R-:W-:-:S03]  /*01e0*/  I2FP.F32.S32 R11, R10 ;  /* 0x0000000a000b7245 */ /* 0x000fc60000201400 */
[----:B------:R-:W-:-:S04]  /*01f0*/  FADD R7, R7, -1 ;  /* 0xbf80000007077421 */ /* 0x000fc80000000000 */
[-C--:B------:R-:W-:Y:S01]  /*0200*/  FFMA R2, R7, -R9.reuse, 0.14084610342979431152 ;  /* 0x3e1039f607027423 */ /* 0x080fe20000000809 */
[----:B------:R-:W-:-:S03]  /*0210*/  FFMA R9, R8, -R9, 0.14084610342979431152 ;  /* 0x3e1039f608097423 */ /* 0x000fc60000000809 */
[----:B------:R-:W-:Y:S01]  /*0220*/  FFMA R2, R7, R2, -0.12148627638816833496 ;  /* 0xbdf8cdcc07027423 */ /* 0x000fe20000000002 */
[----:B------:R-:W-:-:S03]  /*0230*/  FFMA R9, R8, R9, -0.12148627638816833496 ;  /* 0xbdf8cdcc08097423 */ /* 0x000fc60000000009 */
[----:B------:R-:W-:Y:S01]  /*0240*/  FFMA R2, R7, R2, 0.13980610668659210205 ;  /* 0x3e0f295507027423 */ /* 0x000fe20000000002 */
[----:B------:R-:W-:-:S03]  /*0250*/  FFMA R9, R8, R9, 0.13980610668659210205 ;  /* 0x3e0f295508097423 */ /* 0x000fc60000000009 */
[----:B------:R-:W-:Y:S01]  /*0260*/  FFMA R2, R7, R2, -0.16684235632419586182 ;  /* 0xbe2ad8b907027423 */ /* 0x000fe20000000002 */
[----:B------:R-:W-:-:S03]  /*0270*/  FFMA R9, R8, R9, -0.16684235632419586182 ;  /* 0xbe2ad8b908097423 */ /* 0x000fc60000000009 */
[----:B------:R-:W-:Y:S01]  /*0280*/  FFMA R12, R7, R2, 0.20012299716472625732 ;  /* 0x3e4ced0b070c7423 */ /* 0x000fe20000000002 */
[----:B------:R-:W-:Y:S01]  /*0290*/  FSEL R2, RZ, -23, P1 ;  /* 0xc1b80000ff027808 */ /* 0x000fe20000800000 */
[C---:B------:R-:W-:Y:S01]  /*02a0*/  FFMA R9, R8.reuse, R9, 0.20012299716472625732 ;  /* 0x3e4ced0b08097423 */ /* 0x040fe20000000009 */
[----:B------:R-:W-:Y:S01]  /*02b0*/  ISETP.GT.U32.AND P1, PT, R5, 0x7f7fffff, PT ;  /* 0x7f7fffff0500780c */ /* 0x000fe20003f24070 */
[C---:B------:R-:W-:Y:S02]  /*02c0*/  FFMA R12, R7.reuse, R12, -0.24999669194221496582 ;  /* 0xbe7fff22070c7423 */ /* 0x040fe4000000000c */
[C---:B------:R-:W-:Y:S02]  /*02d0*/  FFMA R9, R8.reuse, R9, -0.24999669194221496582 ;  /* 0xbe7fff2208097423 */ /* 0x040fe40000000009 */
[----:B------:R-:W-:Y:S01]  /*02e0*/  FFMA R10, R7, R12, 0.33333182334899902344 ;  /* 0x3eaaaa78070a7423 */ /* 0x000fe2000000000c */
[----:B------:R-:W-:Y:S01]  /*02f0*/  FFMA R12, R11, 1.1920928955078125e-07, R2 ;  /* 0x340000000b0c7823 */ /* 0x000fe20000000002 */
[C---:B------:R-:W-:Y:S01]  /*0300*/  FFMA R11, R8.reuse, R9, 0.33333182334899902344 ;  /* 0x3eaaaa78080b7423 */ /* 0x040fe20000000009 */
[----:B------:R-:W-:Y:S01]  /*0310*/  FSEL R9, RZ, -23, P0 ;  /* 0xc1b80000ff097808 */ /* 0x000fe20000000000 */
[C---:B------:R-:W-:Y:S01]  /*0320*/  FFMA R2, R7.reuse, R10, -0.5 ;  /* 0xbf00000007027423 */ /* 0x040fe2000000000a */
[----:B------:R-:W-:Y:S01]  /*0330*/  I2FP.F32.S32 R10, R3 ;  /* 0x00000003000a7245 */ /* 0x000fe20000201400 */
[----:B------:R-:W-:Y:S01]  /*0340*/  FFMA R11, R8, R11, -0.5 ;  /* 0xbf000000080b7423 */ /* 0x000fe2000000000b */
[----:B------:R-:W-:Y:S01]  /*0350*/  ISETP.GT.U32.AND P0, PT, R6, 0x7f7fffff, PT ;  /* 0x7f7fffff0600780c */ /* 0x000fe20003f04070 */
[----:B------:R-:W-:-:S02]  /*0360*/  FMUL R14, R7, R2 ;  /* 0x00000002070e7220 */ /* 0x000fc40000400000 */
[----:B------:R-:W0:Y:S01]  /*0370*/  LDC.64 R2, c[0x0][0x390] ;  /* 0x0000e400ff027b82 */ /* 0x000e220000000a00 */
[----:B------:R-:W-:Y:S01]  /*0380*/  FFMA R9, R10, 1.1920928955078125e-07, R9 ;  /* 0x340000000a097823 */ /* 0x000fe20000000009 */
[C---:B------:R-:W-:Y:S01]  /*0390*/  FMUL R11, R8.reuse, R11 ;  /* 0x0000000b080b7220 */ /* 0x040fe20000400000 */
[----:B------:R-:W-:Y:S01]  /*03a0*/  FFMA R7, R7, R14, R7 ;  /* 0x0000000e07077223 */ /* 0x000fe20000000007 */
[----:B------:R-:W-:Y:S02]  /*03b0*/  MOV R10, 0x7f800000 ;  /* 0x7f800000000a7802 */ /* 0x000fe40000000f00 */
[----:B------:R-:W-:Y:S01]  /*03c0*/  FFMA R8, R8, R11, R8 ;  /* 0x0000000b08087223 */ /* 0x000fe20000000008 */
[----:B------:R-:W-:Y:S02]  /*03d0*/  FFMA R7, R12, 0.69314718246459960938, R7 ;  /* 0x3f3172180c077823 */ /* 0x000fe40000000007 */
[-C--:B------:R-:W-:Y:S01]  /*03e0*/  @P1 FFMA R7, R5, R10.reuse, +INF ;  /* 0x7f80000005071423 */ /* 0x080fe2000000000a */
[----:B------:R-:W-:Y:S01]  /*03f0*/  FFMA R8, R9, 0.69314718246459960938, R8 ;  /* 0x3f31721809087823 */ /* 0x000fe20000000008 */
[C---:B------:R-:W-:Y:S01]  /*0400*/  @P0 FFMA R8, R6.reuse, R10, +INF ;  /* 0x7f80000006080423 */ /* 0x040fe2000000000a */
[----:B------:R-:W-:Y:S01]  /*0410*/  FSETP.NEU.AND P1, PT, R6, RZ, PT ;  /* 0x000000ff0600720b */ /* 0x000fe20003f2d000 */
[----:B--2---:R-:W-:Y:S01]  /*0420*/  FADD R6, -R4, 1 ;  /* 0x3f80000004067421 */ /* 0x004fe20000000100 */
[----:B------:R-:W-:-:S02]  /*0430*/  FSEL R7, R7, -INF , P2 ;  /* 0xff80000007077808 */ /* 0x000fc40001000000 */
[----:B------:R-:W-:-:S03]  /*0440*/  FSEL R5, R8, -INF , P1 ;  /* 0xff80000008057808 */ /* 0x000fc60000800000 */
[----:B------:R-:W-:-:S04]  /*0450*/  FMUL R7, R6, R7 ;  /* 0x0000000706077220 */ /* 0x000fc80000400000 */
[----:B------:R-:W-:Y:S01]  /*0460*/  FFMA R5, -R4, R5, -R7 ;  /* 0x0000000504057223 */ /* 0x000fe20000000907 */
[----:B0-----:R-:W-:-:S05]  /*0470*/  IMAD.WIDE R2, R0, 0x4, R2 ;  /* 0x0000000400027825 */ /* 0x001fca00078e0202 */
[----:B------:R-:W-:Y:S01]  /*0480*/  STG.E desc[UR4][R2.64], R5 ;  /* 0x0000000502007986 */ /* 0x000fe2000c101904 */
[----:B------:R-:W-:Y:S05]  /*0490*/  EXIT ;  /* 0x000000000000794d */ /* 0x000fea0003800000 */
.L_x_0:
[----:B------:R-:W-:-:S00]  /*04a0*/  BRA `(.L_x_0) ;  /* 0xfffffffc00fc7947 */ /* 0x000fc0000383ffff */
[----:B------:R-:W-:-:S00]  /*04b0*/  NOP ;  /* 0x0000000000007918 */ /* 0x000fc00000000000 */
        /* <DEDUP_REMOVED lines=12> */
.L_x_3:


//--------------------- .text._Z19absoluteErrorKernelPfS_S_i --------------------------
	.section	.text._Z19absoluteErrorKernelPfS_S_i,"ax",@progbits
	.align	128
        .global         _Z19absoluteErrorKernelPfS_S_i
        .type           _Z19absoluteErrorKernelPfS_S_i,@function
        .size           _Z19absoluteErrorKernelPfS_S_i,(.L_x_4 - _Z19absoluteErrorKernelPfS_S_i)
        .other          _Z19absoluteErrorKernelPfS_S_i,@"STO_CUDA_ENTRY STV_DEFAULT"
_Z19absoluteErrorKernelPfS_S_i:
.text._Z19absoluteErrorKernelPfS_S_i:
        /* <DEDUP_REMOVED lines=10> */
[----:B------:R-:W2:Y:S08]  /*00a0*/  LDC.64 R4, c[0x0][0x388] ;  /* 0x0000e200ff047b82 */ /* 0x000eb00000000a00 */
[----:B------:R-:W3:Y:S01]  /*00b0*/  LDC.64 R6, c[0x0][0x390] ;  /* 0x0000e400ff067b82 */ /* 0x000ee20000000a00 */
[----:B0-----:R-:W-:-:S06]  /*00c0*/  IMAD.WIDE R2, R9, 0x4, R2 ;  /* 0x0000000409027825 */ /* 0x001fcc00078e0202 */
[----:B-1----:R-:W4:Y:S01]  /*00d0*/  LDG.E R2, desc[UR4][R2.64] ;  /* 0x0000000402027981 */ /* 0x002f22000c1e1900 */
[----:B--2---:R-:W-:-:S06]  /*00e0*/  IMAD.WIDE R4, R9, 0x4, R4 ;  /* 0x0000000409047825 */ /* 0x004fcc00078e0204 */
[----:B------:R-:W4:Y:S01]  /*00f0*/  LDG.E R5, desc[UR4][R4.64] ;  /* 0x0000000404057981 */ /* 0x000f22000c1e1900 */
[----:B---3--:R-:W-:-:S04]  /*0100*/  IMAD.WIDE R6, R9, 0x4, R6 ;  /* 0x0000000409067825 */ /* 0x008fc800078e0206 */
[----:B----4-:R-:W-:-:S04]  /*0110*/  FADD R0, R2, -R5 ;  /* 0x8000000502007221 */ /* 0x010fc80000000000 */
[----:B------:R-:W-:-:S05]  /*0120*/  FADD R9, |R0|, -RZ ;  /* 0x800000ff00097221 */ /* 0x000fca0000000200 */
[----:B------:R-:W-:Y:S01]  /*0130*/  STG.E desc[UR4][R6.64], R9 ;  /* 0x0000000906007986 */ /* 0x000fe2000c101904 */
[----:B------:R-:W-:Y:S05]  /*0140*/  EXIT ;  /* 0x000000000000794d */ /* 0x000fea0003800000 */
.L_x_1:
        /* <DEDUP_REMOVED lines=11> */
.L_x_4:


//--------------------- .text._Z18squaredErrorKernelPfS_S_i --------------------------
	.section	.text._Z18squaredErrorKernelPfS_S_i,"ax",@progbits
	.align	128
        .global         _Z18squaredErrorKernelPfS_S_i
        .type           _Z18squaredErrorKernelPfS_S_i,@function
        .size           _Z18squaredErrorKernelPfS_S_i,(.L_x_5 - _Z18squaredErrorKernelPfS_S_i)
        .other          _Z18squaredErrorKernelPfS_S_i,@"STO_CUDA_ENTRY STV_DEFAULT"
_Z18squaredErrorKernelPfS_S_i:
.text._Z18squaredErrorKernelPfS_S_i:
        /* <DEDUP_REMOVED lines=18> */
[----:B------:R-:W-:-:S05]  /*0120*/  FMUL R9, R0, R0 ;  /* 0x0000000000097220 */ /* 0x000fca0000400000 */
[----:B------:R-:W-:Y:S01]  /*0130*/  STG.E desc[UR4][R6.64], R9 ;  /* 0x0000000906007986 */ /* 0x000fe2000c101904 */
[----:B------:R-:W-:Y:S05]  /*0140*/  EXIT ;  /* 0x000000000000794d */ /* 0x000fea0003800000 */
.L_x_2:
        /* <DEDUP_REMOVED lines=11> */
.L_x_5:


//--------------------- .nv.shared.reserved.0     --------------------------
	.section	.nv.shared.reserved.0,"aw",@nobits
	.weak		__nv_reservedSMEM_offset_0_alias
	.size		__nv_reservedSMEM_offset_0_alias, 0, 64
	.other		__nv_reservedSMEM_offset_0_alias,@"STO_CUDA_RESERVED_SHARED STV_DEFAULT"
__nv_reservedSMEM_offset_0_alias:
	.zero		0
	.zero		64


//--------------------- .nv.constant0._Z24binaryCrossEntropyKernelPfS_S_i --------------------------
	.section	.nv.constant0._Z24binaryCrossEntropyKernelPfS_S_i,"a",@progbits
	.sectionflags	@""
	.align	4
.nv.constant0._Z24binaryCrossEntropyKernelPfS_S_i:
	.zero		924


//--------------------- .nv.constant0._Z19absoluteErrorKernelPfS_S_i --------------------------
	.section	.nv.constant0._Z19absoluteErrorKernelPfS_S_i,"a",@progbits
	.sectionflags	@""
	.align	4
.nv.constant0._Z19absoluteErrorKernelPfS_S_i:
	.zero		924


//--------------------- .nv.constant0._Z18squaredErrorKernelPfS_S_i --------------------------
	.section	.nv.constant0._Z18squaredErrorKernelPfS_S_i,"a",@progbits
	.sectionflags	@""
	.align	4
.nv.constant0._Z18squaredErrorKernelPfS_S_i:
	.zero		924


//--------------------- SYMBOLS --------------------------

	.type		.nv.reservedSmem.offset0,@object
	.size		.nv.reservedSmem.offset0,0x4
